	.headerflags	@"EF_CUDA_TEXMODE_UNIFIED EF_CUDA_64BIT_ADDRESS EF_CUDA_ACCELERATORS EF_CUDA_SM90 EF_CUDA_VIRTUAL_SM(EF_CUDA_SM90)"
	.elftype	@"ET_EXEC"


//--------------------- .nv.info                  --------------------------
	.section	.nv.info,"",@"SHT_CUDA_INFO"
	.align	4


	//----- nvinfo : EIATTR_REGCOUNT
	.align		4
        /*0000*/ 	.byte	0x04, 0x2f
        /*0002*/ 	.short	(.L_3 - .L_2)
	.align		4
.L_2:
        /*0004*/ 	.word	index@(triton_poi_fused__native_batch_norm_legit_no_training_hardtanh_27)
        /*0008*/ 	.word	0x00000012


	//----- nvinfo : EIATTR_MIN_STACK_SIZE
	.align		4
.L_3:
        /*000c*/ 	.byte	0x04, 0x12
        /*000e*/ 	.short	(.L_5 - .L_4)
	.align		4
.L_4:
        /*0010*/ 	.word	index@(triton_poi_fused__native_batch_norm_legit_no_training_hardtanh_27)
        /*0014*/ 	.word	0x00000000


	//----- nvinfo : EIATTR_FRAME_SIZE
	.align		4
.L_5:
        /*0018*/ 	.byte	0x04, 0x11
        /*001a*/ 	.short	(.L_7 - .L_6)
	.align		4
.L_6:
        /*001c*/ 	.word	index@(triton_poi_fused__native_batch_norm_legit_no_training_hardtanh_27)
        /*0020*/ 	.word	0x00000000


	//----- nvinfo : EIATTR_MIN_STACK_SIZE
	.align		4
.L_7:
        /*0024*/ 	.byte	0x04, 0x12
        /*0026*/ 	.short	(.L_9 - .L_8)
	.align		4
.L_8:
        /*0028*/ 	.word	index@(triton_poi_fused__native_batch_norm_legit_no_training_hardtanh_27)
        /*002c*/ 	.word	0x00000000
.L_9:


//--------------------- .nv.info.triton_poi_fused__native_batch_norm_legit_no_training_hardtanh_27 --------------------------
	.section	.nv.info.triton_poi_fused__native_batch_norm_legit_no_training_hardtanh_27,"",@"SHT_CUDA_INFO"
	.sectionflags	@""
	.align	4


	//----- nvinfo : EIATTR_CUDA_API_VERSION
	.align		4
        /*0000*/ 	.byte	0x04, 0x37
        /*0002*/ 	.short	(.L_11 - .L_10)
.L_10:
        /*0004*/ 	.word	0x0000007c


	//----- nvinfo : EIATTR_KPARAM_INFO
	.align		4
.L_11:
        /*0008*/ 	.byte	0x04, 0x17
        /*000a*/ 	.short	(.L_13 - .L_12)
.L_12:
        /*000c*/ 	.word	0x00000000
        /*0010*/ 	.short	0x0006
        /*0012*/ 	.short	0x0030
        /*0014*/ 	.byte	0x00, 0xf0, 0x11, 0x00


	//----- nvinfo : EIATTR_KPARAM_INFO
	.align		4
.L_13:
        /*0018*/ 	.byte	0x04, 0x17
        /*001a*/ 	.short	(.L_15 - .L_14)
.L_14:
        /*001c*/ 	.word	0x00000000
        /*0020*/ 	.short	0x0005
        /*0022*/ 	.short	0x0028
        /*0024*/ 	.byte	0x00, 0xf4, 0x21, 0x00


	//----- nvinfo : EIATTR_KPARAM_INFO
	.align		4
.L_15:
        /*0028*/ 	.byte	0x04, 0x17
        /*002a*/ 	.short	(.L_17 - .L_16)
.L_16:
        /*002c*/ 	.word	0x00000000
        /*0030*/ 	.short	0x0004
        /*0032*/ 	.short	0x0020
        /*0034*/ 	.byte	0x00, 0xf4, 0x21, 0x00


	//----- nvinfo : EIATTR_KPARAM_INFO
	.align		4
.L_17:
        /*0038*/ 	.byte	0x04, 0x17
        /*003a*/ 	.short	(.L_19 - .L_18)
.L_18:
        /*003c*/ 	.word	0x00000000
        /*0040*/ 	.short	0x0003
        /*0042*/ 	.short	0x0018
        /*0044*/ 	.byte	0x00, 0xf4, 0x21, 0x00


	//----- nvinfo : EIATTR_KPARAM_INFO
	.align		4
.L_19:
        /*0048*/ 	.byte	0x04, 0x17
        /*004a*/ 	.short	(.L_21 - .L_20)
.L_20:
        /*004c*/ 	.word	0x00000000
        /*0050*/ 	.short	0x0002
        /*0052*/ 	.short	0x0010
        /*0054*/ 	.byte	0x00, 0xf4, 0x21, 0x00


	//----- nvinfo : EIATTR_KPARAM_INFO
	.align		4
.L_21:
        /*0058*/ 	.byte	0x04, 0x17
        /*005a*/ 	.short	(.L_23 - .L_22)
.L_22:
        /*005c*/ 	.word	0x00000000
        /*0060*/ 	.short	0x0001
        /*0062*/ 	.short	0x0008
        /*0064*/ 	.byte	0x00, 0xf4, 0x21, 0x00


	//----- nvinfo : EIATTR_KPARAM_INFO
	.align		4
.L_23:
        /*0068*/ 	.byte	0x04, 0x17
        /*006a*/ 	.short	(.L_25 - .L_24)
.L_24:
        /*006c*/ 	.word	0x00000000
        /*0070*/ 	.short	0x0000
        /*0072*/ 	.short	0x0000
        /*0074*/ 	.byte	0x00, 0xf4, 0x21, 0x00


	//----- nvinfo : EIATTR_SPARSE_MMA_MASK
	.align		4
.L_25:
        /*0078*/ 	.byte	0x03, 0x50
        /*007a*/ 	.short	0x0000


	//----- nvinfo : EIATTR_MAXREG_COUNT
	.align		4
        /*007c*/ 	.byte	0x03, 0x1b
        /*007e*/ 	.short	0x00ff


	//----- nvinfo : EIATTR_EXIT_INSTR_OFFSETS
	.align		4
        /*0080*/ 	.byte	0x04, 0x1c
        /*0082*/ 	.short	(.L_27 - .L_26)


	//   ....[0]....
.L_26:
        /*0084*/ 	.word	0x00000360


	//   ....[1]....
        /*0088*/ 	.word	0x00000380


	//----- nvinfo : EIATTR_REQNTID
	.align		4
.L_27:
        /*008c*/ 	.byte	0x04, 0x10
        /*008e*/ 	.short	(.L_29 - .L_28)
.L_28:
        /*0090*/ 	.word	0x00000080
        /*0094*/ 	.word	0x00000001
        /*0098*/ 	.word	0x00000001


	//----- nvinfo : EIATTR_CBANK_PARAM_SIZE
	.align		4
.L_29:
        /*009c*/ 	.byte	0x03, 0x19
        /*009e*/ 	.short	0x0034


	//----- nvinfo : EIATTR_PARAM_CBANK
	.align		4
        /*00a0*/ 	.byte	0x04, 0x0a
        /*00a2*/ 	.short	(.L_31 - .L_30)
	.align		4
.L_30:
        /*00a4*/ 	.word	index@(.nv.constant0.triton_poi_fused__native_batch_norm_legit_no_training_hardtanh_27)
        /*00a8*/ 	.short	0x0210
        /*00aa*/ 	.short	0x0034


	//----- nvinfo : EIATTR_SW_WAR
	.align		4
.L_31:
        /*00ac*/ 	.byte	0x04, 0x36
        /*00ae*/ 	.short	(.L_33 - .L_32)
.L_32:
        /*00b0*/ 	.word	0x00000008
.L_33:


//--------------------- .nv.callgraph             --------------------------
	.section	.nv.callgraph,"",@"SHT_CUDA_CALLGRAPH"
	.align	4
	.sectionentsize	8
	.align		4
        /*0000*/ 	.word	0x00000000
	.align		4
        /*0004*/ 	.word	0xffffffff
	.align		4
        /*0008*/ 	.word	0x00000000
	.align		4
        /*000c*/ 	.word	0xfffffffe
	.align		4
        /*0010*/ 	.word	0x00000000
	.align		4
        /*0014*/ 	.word	0xfffffffd
	.align		4
        /*0018*/ 	.word	0x00000000
	.align		4
        /*001c*/ 	.word	0xfffffffc


//--------------------- .nv.constant4             --------------------------
	.section	.nv.constant4,"a",@progbits
	.align	8
	.align		8
.nv.constant4:
        /*0000*/ 	.dword	_$_str
	.align		8
        /*0008*/ 	.dword	_$_str_$_2


//--------------------- .text.triton_poi_fused__native_batch_norm_legit_no_training_hardtanh_27 --------------------------
	.section	.text.triton_poi_fused__native_batch_norm_legit_no_training_hardtanh_27,"ax",@progbits
	.align	128
        .global         triton_poi_fused__native_batch_norm_legit_no_training_hardtanh_27
        .type           triton_poi_fused__native_batch_norm_legit_no_training_hardtanh_27,@function
        .size           triton_poi_fused__native_batch_norm_legit_no_training_hardtanh_27,(.L_x_1 - triton_poi_fused__native_batch_norm_legit_no_training_hardtanh_27)
        .other          triton_poi_fused__native_batch_norm_legit_no_training_hardtanh_27,@"STO_CUDA_ENTRY STV_DEFAULT"
triton_poi_fused__native_batch_norm_legit_no_training_hardtanh_27:
.text.triton_poi_fused__native_batch_norm_legit_no_training_hardtanh_27:
[----:B------:R-:W0:Y:S02]  /*0000*/  LDC R1, c[0x0][0x28] ;  /* 0x00000a00ff017b82 */ /* 0x000e240000000800 */
[----:B------:R-:W1:Y:S01]  /*0010*/  S2R R0, SR_TID.X ;  /* 0x0000000000007919 */ /* 0x000e620000002100 */
[----:B------:R-:W2:Y:S01]  /*0020*/  LDC.64 R6, c[0x0][0x220] ;  /* 0x00008800ff067b82 */ /* 0x000ea20000000a00 */
[----:B------:R-:W-:Y:S01]  /*0030*/  CS2R R14, SRZ ;  /* 0x00000000000e7805 */ /* 0x000fe2000001ff00 */
[----:B------:R-:W-:Y:S01]  /*0040*/  ULDC.64 UR4, c[0x0][0x208] ;  /* 0x0000820000047ab9 */ /* 0x000fe20000000a00 */
[----:B------:R-:W3:Y:S05]  /*0050*/  S2R R3, SR_CTAID.X ;  /* 0x0000000000037919 */ /* 0x000eea0000002500 */
[----:B------:R-:W4:Y:S08]  /*0060*/  LDC.64 R8, c[0x0][0x228] ;  /* 0x00008a00ff087b82 */ /* 0x000f300000000a00 */
[----:B------:R-:W5:Y:S01]  /*0070*/  LDC.64 R10, c[0x0][0x230] ;  /* 0x00008c00ff0a7b82 */ /* 0x000f620000000a00 */
[----:B-1----:R-:W-:-:S02]  /*0080*/  LOP3.LUT R0, R0, 0x7f, RZ, 0xc0, !PT ;  /* 0x0000007f00007812 */ /* 0x002fc400078ec0ff */
[----:B---3--:R-:W-:-:S03]  /*0090*/  SHF.R.S32.HI R2, RZ, 0x18, R3 ;  /* 0x00000018ff027819 */ /* 0x008fc60000011403 */
[----:B------:R-:W-:Y:S01]  /*00a0*/  IMAD R0, R3, 0x80, R0 ;  /* 0x0000008003007824 */ /* 0x000fe200078e0200 */
[----:B------:R-:W-:-:S04]  /*00b0*/  SGXT R3, R2, 0x1 ;  /* 0x000000010203781a */ /* 0x000fc80000000200 */
[----:B------:R-:W-:Y:S02]  /*00c0*/  ISETP.GE.AND P0, PT, R0, 0x2400, PT ;  /* 0x000024000000780c */ /* 0x000fe40003f06270 */
[----:B------:R-:W-:-:S04]  /*00d0*/  LEA.HI R3, R3, R0, RZ, 0x2 ;  /* 0x0000000003037211 */ /* 0x000fc800078f10ff */
[----:B------:R-:W-:-:S05]  /*00e0*/  SHF.R.S32.HI R3, RZ, 0x2, R3 ;  /* 0x00000002ff037819 */ /* 0x000fca0000011403 */
[----:B------:R-:W-:-:S05]  /*00f0*/  IMAD.HI R2, R3, 0x38e38e39, RZ ;  /* 0x38e38e3903027827 */ /* 0x000fca00078e02ff */
[----:B------:R-:W-:-:S04]  /*0100*/  SHF.R.U32.HI R5, RZ, 0x1f, R2 ;  /* 0x0000001fff057819 */ /* 0x000fc80000011602 */
[----:B------:R-:W-:Y:S02]  /*0110*/  LEA.HI.SX32 R2, R2, R5, 0x19 ;  /* 0x0000000502027211 */ /* 0x000fe400078fcaff */
[----:B------:R-:W1:Y:S03]  /*0120*/  LDC.64 R4, c[0x0][0x218] ;  /* 0x00008600ff047b82 */ /* 0x000e660000000a00 */
[----:B------:R-:W-:-:S04]  /*0130*/  IMAD R13, R2, -0x240, R3 ;  /* 0xfffffdc0020d7824 */ /* 0x000fc800078e0203 */
[C---:B--2---:R-:W-:Y:S01]  /*0140*/  IMAD.WIDE R6, R13.reuse, 0x4, R6 ;  /* 0x000000040d067825 */ /* 0x044fe200078e0206 */
[----:B------:R-:W2:Y:S04]  /*0150*/  LDC.64 R2, c[0x0][0x210] ;  /* 0x00008400ff027b82 */ /* 0x000ea80000000a00 */
[----:B------:R4:W3:Y:S01]  /*0160*/  @!P0 LDG.E.EL R14, desc[UR4][R6.64] ;  /* 0x00000004060e8981 */ /* 0x0008e2000c2e1900 */
[----:B------:R-:W-:Y:S01]  /*0170*/  HFMA2.MMA R12, -RZ, RZ, 0, 0 ;  /* 0x00000000ff0c7435 */ /* 0x000fe200000001ff */
[----:B-1----:R-:W-:-:S04]  /*0180*/  IMAD.WIDE R4, R13, 0x4, R4 ;  /* 0x000000040d047825 */ /* 0x002fc800078e0204 */
[----:B--2---:R-:W-:Y:S01]  /*0190*/  IMAD.WIDE R2, R0, 0x4, R2 ;  /* 0x0000000400027825 */ /* 0x004fe200078e0202 */
[----:B------:R-:W2:Y:S03]  /*01a0*/  @!P0 LDG.E.EL R15, desc[UR4][R4.64] ;  /* 0x00000004040f8981 */ /* 0x000ea6000c2e1900 */
[C---:B----4-:R-:W-:Y:S01]  /*01b0*/  IMAD.WIDE R6, R13.reuse, 0x4, R8 ;  /* 0x000000040d067825 */ /* 0x050fe200078e0208 */
[----:B------:R1:W2:Y:S03]  /*01c0*/  @!P0 LDG.E R12, desc[UR4][R2.64] ;  /* 0x00000004020c8981 */ /* 0x0002a6000c1e1900 */
[----:B-----5:R-:W-:Y:S01]  /*01d0*/  IMAD.WIDE R8, R13, 0x4, R10 ;  /* 0x000000040d087825 */ /* 0x020fe200078e020a */
[----:B------:R-:W-:-:S06]  /*01e0*/  CS2R R10, SRZ ;  /* 0x00000000000a7805 */ /* 0x000fcc000001ff00 */
[----:B------:R-:W4:Y:S04]  /*01f0*/  @!P0 LDG.E.EL R10, desc[UR4][R6.64] ;  /* 0x00000004060a8981 */ /* 0x000f28000c2e1900 */
[----:B------:R-:W4:Y:S01]  /*0200*/  @!P0 LDG.E.EL R11, desc[UR4][R8.64] ;  /* 0x00000004080b8981 */ /* 0x000f22000c2e1900 */
[----:B-1----:R-:W-:Y:S02]  /*0210*/  IMAD.MOV.U32 R2, RZ, RZ, 0x3e800000 ;  /* 0x3e800000ff027424 */ /* 0x002fe400078e00ff */
[----:B---3--:R-:W-:-:S04]  /*0220*/  FADD R14, R14, 9.9999997473787516356e-06 ;  /* 0x3727c5ac0e0e7421 */ /* 0x008fc80000000000 */
[----:B------:R-:W1:Y:S02]  /*0230*/  MUFU.SQRT R13, R14 ;  /* 0x0000000e000d7308 */ /* 0x000e640000002000 */
[C---:B-1----:R-:W-:Y:S02]  /*0240*/  FSETP.GT.AND P1, PT, R13.reuse, 8.50705917302346158658e+37, PT ;  /* 0x7e8000000d00780b */ /* 0x042fe40003f24000 */
[----:B------:R-:W-:-:S11]  /*0250*/  FSETP.GEU.AND P2, PT, R13, 1.175494350822287508e-38, PT ;  /* 0x008000000d00780b */ /* 0x000fd60003f4e000 */
[----:B------:R-:W-:-:S04]  /*0260*/  @P1 FMUL R13, R13, 0.25 ;  /* 0x3e8000000d0d1820 */ /* 0x000fc80000400000 */
[----:B------:R-:W-:-:S06]  /*0270*/  @!P2 FMUL R13, R13, 16777216 ;  /* 0x4b8000000d0da820 */ /* 0x000fcc0000400000 */
[----:B------:R-:W1:Y:S01]  /*0280*/  MUFU.RCP R13, R13 ;  /* 0x0000000d000d7308 */ /* 0x000e620000001000 */
[----:B------:R-:W-:Y:S01]  /*0290*/  FSEL R2, R2, 1, P1 ;  /* 0x3f80000002027808 */ /* 0x000fe20000800000 */
[----:B--2---:R-:W-:-:S04]  /*02a0*/  FADD R12, -R15, R12 ;  /* 0x0000000c0f0c7221 */ /* 0x004fc80000000100 */
[----:B------:R-:W-:-:S04]  /*02b0*/  @!P2 FMUL R2, R2, 16777216 ;  /* 0x4b8000000202a820 */ /* 0x000fc80000400000 */
[----:B-1----:R-:W-:-:S04]  /*02c0*/  FMUL R3, R13, R2 ;  /* 0x000000020d037220 */ /* 0x002fc80000400000 */
[----:B------:R-:W-:Y:S02]  /*02d0*/  FMUL R12, R12, R3 ;  /* 0x000000030c0c7220 */ /* 0x000fe40000400000 */
[----:B------:R-:W1:Y:S02]  /*02e0*/  LDC.64 R2, c[0x0][0x238] ;  /* 0x00008e00ff027b82 */ /* 0x000e640000000a00 */
[----:B----4-:R-:W-:-:S05]  /*02f0*/  FFMA R10, R12, R10, R11 ;  /* 0x0000000a0c0a7223 */ /* 0x010fca000000000b */
[----:B------:R-:W-:-:S04]  /*0300*/  FSETP.GTU.AND P1, PT, R10, RZ, PT ;  /* 0x000000ff0a00720b */ /* 0x000fc80003f2c000 */
[----:B------:R-:W-:-:S04]  /*0310*/  FSEL R5, R10, RZ, P1 ;  /* 0x000000ff0a057208 */ /* 0x000fc80000800000 */
[C---:B------:R-:W-:Y:S02]  /*0320*/  FSETP.GEU.AND P2, PT, R5.reuse, 6, PT ;  /* 0x40c000000500780b */ /* 0x040fe40003f4e000 */
[----:B------:R-:W-:Y:S01]  /*0330*/  FSETP.NAN.AND P1, PT, R5, R5, PT ;  /* 0x000000050500720b */ /* 0x000fe20003f28000 */
[----:B-1----:R-:W-:-:S10]  /*0340*/  IMAD.WIDE R2, R0, 0x4, R2 ;  /* 0x0000000400027825 */ /* 0x002fd400078e0202 */
[----:B------:R-:W-:Y:S01]  /*0350*/  @P2 SEL R5, R5, 0x40c00000, P1 ;  /* 0x40c0000005052807 */ /* 0x000fe20000800000 */
[----:B------:R-:W-:Y:S06]  /*0360*/  @P0 EXIT ;  /* 0x000000000000094d */ /* 0x000fec0003800000 */
[----:B------:R-:W-:Y:S01]  /*0370*/  STG.E desc[UR4][R2.64], R5 ;  /* 0x0000000502007986 */ /* 0x000fe2000c101904 */
[----:B------:R-:W-:Y:S05]  /*0380*/  EXIT ;  /* 0x000000000000794d */ /* 0x000fea0003800000 */
.L_x_0:
[----:B------:R-:W-:-:S00]  /*0390*/  BRA `(.L_x_0) ;  /* 0xfffffffc00fc7947 */ /* 0x000fc0000383ffff */
[----:B------:R-:W-:-:S00]  /*03a0*/  NOP ;  /* 0x0000000000007918 */ /* 0x000fc00000000000 */
        /* <DEDUP_REMOVED lines=13> */
.L_x_1:


//--------------------- .nv.global.init           --------------------------
	.section	.nv.global.init,"aw",@progbits
.nv.global.init:
	.type		_$_str,@object
	.size		_$_str,(_$_str_$_2 - _$_str)
_$_str:
        /*0000*/ 	.byte	0x5f, 0x5f, 0x43, 0x55, 0x44, 0x41, 0x5f, 0x46, 0x54, 0x5a, 0x00
	.type		_$_str_$_2,@object
	.size		_$_str_$_2,(.L_1 - _$_str_$_2)
_$_str_$_2:
        /*000b*/ 	.byte	0x5f, 0x5f, 0x43, 0x55, 0x44, 0x41, 0x5f, 0x50, 0x52, 0x45, 0x43, 0x5f, 0x53, 0x51, 0x52, 0x54
        /*001b*/ 	.byte	0x00
.L_1:


//--------------------- .nv.constant0.triton_poi_fused__native_batch_norm_legit_no_training_hardtanh_27 --------------------------
	.section	.nv.constant0.triton_poi_fused__native_batch_norm_legit_no_training_hardtanh_27,"a",@progbits
	.sectionflags	@""
	.align	4
.nv.constant0.triton_poi_fused__native_batch_norm_legit_no_training_hardtanh_27:
	.zero		580
